//
// Generated by NVIDIA NVVM Compiler
//
// Compiler Build ID: CL-36424714
// Cuda compilation tools, release 13.0, V13.0.88
// Based on NVVM 20.0.0
//

.version 9.0
.target sm_100
.address_size 64

	// .globl	_Z11fillVectorsPfS_S_i

.visible .entry _Z11fillVectorsPfS_S_i(
	.param .u64 .ptr .align 1 _Z11fillVectorsPfS_S_i_param_0,
	.param .u64 .ptr .align 1 _Z11fillVectorsPfS_S_i_param_1,
	.param .u64 .ptr .align 1 _Z11fillVectorsPfS_S_i_param_2,
	.param .u32 _Z11fillVectorsPfS_S_i_param_3
)
{
	.reg .pred 	%p<2>;
	.reg .b32 	%r<6>;
	.reg .b32 	%f<4>;
	.reg .b64 	%rd<11>;

	ld.param.u64 	%rd1, [_Z11fillVectorsPfS_S_i_param_0];
	ld.param.u64 	%rd2, [_Z11fillVectorsPfS_S_i_param_1];
	ld.param.u64 	%rd3, [_Z11fillVectorsPfS_S_i_param_2];
	ld.param.u32 	%r2, [_Z11fillVectorsPfS_S_i_param_3];
	mov.u32 	%r3, %ctaid.x;
	mov.u32 	%r4, %ntid.x;
	mov.u32 	%r5, %tid.x;
	mad.lo.s32 	%r1, %r3, %r4, %r5;
	setp.ge.s32 	%p1, %r1, %r2;
	@%p1 bra 	$L__BB0_2;
	cvta.to.global.u64 	%rd4, %rd1;
	cvta.to.global.u64 	%rd5, %rd2;
	cvta.to.global.u64 	%rd6, %rd3;
	cvt.rn.f32.s32 	%f1, %r1;
	mul.wide.s32 	%rd7, %r1, 4;
	add.s64 	%rd8, %rd4, %rd7;
	st.global.f32 	[%rd8], %f1;
	add.f32 	%f2, %f1, %f1;
	add.s64 	%rd9, %rd5, %rd7;
	st.global.f32 	[%rd9], %f2;
	mul.f32 	%f3, %f1, 0f40400000;
	add.s64 	%rd10, %rd6, %rd7;
	st.global.f32 	[%rd10], %f3;
$L__BB0_2:
	ret;

}
	// .globl	_Z11fillVector4Piii
.visible .entry _Z11fillVector4Piii(
	.param .u64 .ptr .align 1 _Z11fillVector4Piii_param_0,
	.param .u32 _Z11fillVector4Piii_param_1,
	.param .u32 _Z11fillVector4Piii_param_2
)
{
	.reg .pred 	%p<2>;
	.reg .b32 	%r<7>;
	.reg .b64 	%rd<5>;

	ld.param.u64 	%rd1, [_Z11fillVector4Piii_param_0];
	ld.param.u32 	%r3, [_Z11fillVector4Piii_param_1];
	ld.param.u32 	%r2, [_Z11fillVector4Piii_param_2];
	mov.u32 	%r4, %ctaid.x;
	mov.u32 	%r5, %ntid.x;
	mov.u32 	%r6, %tid.x;
	mad.lo.s32 	%r1, %r4, %r5, %r6;
	setp.ge.s32 	%p1, %r1, %r3;
	@%p1 bra 	$L__BB1_2;
	cvta.to.global.u64 	%rd2, %rd1;
	mul.wide.s32 	%rd3, %r1, 4;
	add.s64 	%rd4, %rd2, %rd3;
	st.global.u32 	[%rd4], %r2;
$L__BB1_2:
	ret;

}


// ===== COMPILED SASS (sm_100) =====

	.target	sm_100

	.elftype	@"ET_EXEC"


//--------------------- .note.nv.tkinfo           --------------------------
	.section	.note.nv.tkinfo,"",@"SHT_NOTE"
	.sectionflags	@"SHF_NOTE_NV_TKINFO"
	.tkinfo
        /*0018*/ 	.word	0x00000002
        /*0030*/ 	.string	""
        /*0030*/ 	.string	"ptxas"
        /*0030*/ 	.string	"Cuda compilation tools, release 13.0, V13.0.88"
        /*0030*/ 	.string	"Build cuda_13.0.r13.0/compiler.36424714_0"
        /*0030*/ 	.string	"-arch sm_100 -m 64 "



//--------------------- .note.nv.cuinfo           --------------------------
	.section	.note.nv.cuinfo,"",@"SHT_NOTE"
	.sectionflags	@"SHF_NOTE_NV_CUINFO"
        /*0018*/ 	.short	0x0002
        /*001a*/ 	.short	0x0064
        /*001c*/ 	.short	0x0082
	.zero		2


//--------------------- .nv.info                  --------------------------
	.section	.nv.info,"",@"SHT_CUDA_INFO"
	.align	4


	//----- nvinfo : EIATTR_REGCOUNT
	.align		4
        /*0000*/ 	.byte	0x04, 0x2f
        /*0002*/ 	.short	(.L_1 - .L_0)
	.align		4
.L_0:
        /*0004*/ 	.word	index@(_Z11fillVectorsPfS_S_i)
        /*0008*/ 	.word	0x00000010


	//----- nvinfo : EIATTR_FRAME_SIZE
	.align		4
.L_1:
        /*000c*/ 	.byte	0x04, 0x11
        /*000e*/ 	.short	(.L_3 - .L_2)
	.align		4
.L_2:
        /*0010*/ 	.word	index@(_Z11fillVectorsPfS_S_i)
        /*0014*/ 	.word	0x00000000


	//----- nvinfo : EIATTR_REGCOUNT
	.align		4
.L_3:
        /*0018*/ 	.byte	0x04, 0x2f
        /*001a*/ 	.short	(.L_5 - .L_4)
	.align		4
.L_4:
        /*001c*/ 	.word	index@(_Z11fillVector4Piii)
        /*0020*/ 	.word	0x0000000a


	//----- nvinfo : EIATTR_FRAME_SIZE
	.align		4
.L_5:
        /*0024*/ 	.byte	0x04, 0x11
        /*0026*/ 	.short	(.L_7 - .L_6)
	.align		4
.L_6:
        /*0028*/ 	.word	index@(_Z11fillVector4Piii)
        /*002c*/ 	.word	0x00000000


	//----- nvinfo : EIATTR_MIN_STACK_SIZE
	.align		4
.L_7:
        /*0030*/ 	.byte	0x04, 0x12
        /*0032*/ 	.short	(.L_9 - .L_8)
	.align		4
.L_8:
        /*0034*/ 	.word	index@(_Z11fillVector4Piii)
        /*0038*/ 	.word	0x00000000


	//----- nvinfo : EIATTR_MIN_STACK_SIZE
	.align		4
.L_9:
        /*003c*/ 	.byte	0x04, 0x12
        /*003e*/ 	.short	(.L_11 - .L_10)
	.align		4
.L_10:
        /*0040*/ 	.word	index@(_Z11fillVectorsPfS_S_i)
        /*0044*/ 	.word	0x00000000
.L_11:


//--------------------- .nv.compat                --------------------------
	.section	.nv.compat,"",@"SHT_CUDA_COMPAT_INFO"
	.align	4
        /*0000*/ 	.byte	0x02, 0x09, 0x00, 0x00, 0x02, 0x02, 0x01, 0x00, 0x02, 0x05, 0x05, 0x00, 0x03, 0x07, 0x01, 0x01
        /*0010*/ 	.byte	0x02, 0x03, 0x00, 0x00, 0x02, 0x06, 0x01, 0x00, 0x04, 0x0b, 0x08, 0x00, 0x09, 0x00, 0x00, 0x00
        /*0020*/ 	.byte	0x00, 0x00, 0x00, 0x00


//--------------------- .nv.info._Z11fillVector4Piii --------------------------
	.section	.nv.info._Z11fillVector4Piii,"",@"SHT_CUDA_INFO"
	.sectionflags	@""
	.align	4


	//----- nvinfo : EIATTR_CUDA_API_VERSION
	.align		4
        /*0000*/ 	.byte	0x04, 0x37
        /*0002*/ 	.short	(.L_13 - .L_12)
.L_12:
        /*0004*/ 	.word	0x00000082


	//----- nvinfo : EIATTR_KPARAM_INFO
	.align		4
.L_13:
        /*0008*/ 	.byte	0x04, 0x17
        /*000a*/ 	.short	(.L_15 - .L_14)
.L_14:
        /*000c*/ 	.word	0x00000000
        /*0010*/ 	.short	0x0002
        /*0012*/ 	.short	0x000c
        /*0014*/ 	.byte	0x00, 0xf0, 0x11, 0x00


	//----- nvinfo : EIATTR_KPARAM_INFO
	.align		4
.L_15:
        /*0018*/ 	.byte	0x04, 0x17
        /*001a*/ 	.short	(.L_17 - .L_16)
.L_16:
        /*001c*/ 	.word	0x00000000
        /*0020*/ 	.short	0x0001
        /*0022*/ 	.short	0x0008
        /*0024*/ 	.byte	0x00, 0xf0, 0x11, 0x00


	//----- nvinfo : EIATTR_KPARAM_INFO
	.align		4
.L_17:
        /*0028*/ 	.byte	0x04, 0x17
        /*002a*/ 	.short	(.L_19 - .L_18)
.L_18:
        /*002c*/ 	.word	0x00000000
        /*0030*/ 	.short	0x0000
        /*0032*/ 	.short	0x0000
        /*0034*/ 	.byte	0x00, 0xf5, 0x21, 0x00


	//----- nvinfo : EIATTR_SPARSE_MMA_MASK
	.align		4
.L_19:
        /*0038*/ 	.byte	0x03, 0x50
        /*003a*/ 	.short	0x0000


	//----- nvinfo : EIATTR_MAXREG_COUNT
	.align		4
        /*003c*/ 	.byte	0x03, 0x1b
        /*003e*/ 	.short	0x00ff


	//----- nvinfo : EIATTR_MERCURY_ISA_VERSION
	.align		4
        /*0040*/ 	.byte	0x03, 0x5f
        /*0042*/ 	.short	0x0101


	//----- nvinfo : EIATTR_VRC_CTA_INIT_COUNT
	.align		4
        /*0044*/ 	.byte	0x02, 0x4a
	.zero		1
	.zero		1


	//----- nvinfo : EIATTR_EXIT_INSTR_OFFSETS
	.align		4
        /*0048*/ 	.byte	0x04, 0x1c
        /*004a*/ 	.short	(.L_21 - .L_20)


	//   ....[0]....
.L_20:
        /*004c*/ 	.word	0x00000070


	//   ....[1]....
        /*0050*/ 	.word	0x000000d0


	//----- nvinfo : EIATTR_CBANK_PARAM_SIZE
	.align		4
.L_21:
        /*0054*/ 	.byte	0x03, 0x19
        /*0056*/ 	.short	0x0010


	//----- nvinfo : EIATTR_PARAM_CBANK
	.align		4
        /*0058*/ 	.byte	0x04, 0x0a
        /*005a*/ 	.short	(.L_23 - .L_22)
	.align		4
.L_22:
        /*005c*/ 	.word	index@(.nv.constant0._Z11fillVector4Piii)
        /*0060*/ 	.short	0x0380
        /*0062*/ 	.short	0x0010


	//----- nvinfo : EIATTR_SW_WAR
	.align		4
.L_23:
        /*0064*/ 	.byte	0x04, 0x36
        /*0066*/ 	.short	(.L_25 - .L_24)
.L_24:
        /*0068*/ 	.word	0x00000008
.L_25:


//--------------------- .nv.info._Z11fillVectorsPfS_S_i --------------------------
	.section	.nv.info._Z11fillVectorsPfS_S_i,"",@"SHT_CUDA_INFO"
	.sectionflags	@""
	.align	4


	//----- nvinfo : EIATTR_CUDA_API_VERSION
	.align		4
        /*0000*/ 	.byte	0x04, 0x37
        /*0002*/ 	.short	(.L_27 - .L_26)
.L_26:
        /*0004*/ 	.word	0x00000082


	//----- nvinfo : EIATTR_KPARAM_INFO
	.align		4
.L_27:
        /*0008*/ 	.byte	0x04, 0x17
        /*000a*/ 	.short	(.L_29 - .L_28)
.L_28:
        /*000c*/ 	.word	0x00000000
        /*0010*/ 	.short	0x0003
        /*0012*/ 	.short	0x0018
        /*0014*/ 	.byte	0x00, 0xf0, 0x11, 0x00


	//----- nvinfo : EIATTR_KPARAM_INFO
	.align		4
.L_29:
        /*0018*/ 	.byte	0x04, 0x17
        /*001a*/ 	.short	(.L_31 - .L_30)
.L_30:
        /*001c*/ 	.word	0x00000000
        /*0020*/ 	.short	0x0002
        /*0022*/ 	.short	0x0010
        /*0024*/ 	.byte	0x00, 0xf5, 0x21, 0x00


	//----- nvinfo : EIATTR_KPARAM_INFO
	.align		4
.L_31:
        /*0028*/ 	.byte	0x04, 0x17
        /*002a*/ 	.short	(.L_33 - .L_32)
.L_32:
        /*002c*/ 	.word	0x00000000
        /*0030*/ 	.short	0x0001
        /*0032*/ 	.short	0x0008
        /*0034*/ 	.byte	0x00, 0xf5, 0x21, 0x00


	//----- nvinfo : EIATTR_KPARAM_INFO
	.align		4
.L_33:
        /*0038*/ 	.byte	0x04, 0x17
        /*003a*/ 	.short	(.L_35 - .L_34)
.L_34:
        /*003c*/ 	.word	0x00000000
        /*0040*/ 	.short	0x0000
        /*0042*/ 	.short	0x0000
        /*0044*/ 	.byte	0x00, 0xf5, 0x21, 0x00


	//----- nvinfo : EIATTR_SPARSE_MMA_MASK
	.align		4
.L_35:
        /*0048*/ 	.byte	0x03, 0x50
        /*004a*/ 	.short	0x0000


	//----- nvinfo : EIATTR_MAXREG_COUNT
	.align		4
        /*004c*/ 	.byte	0x03, 0x1b
        /*004e*/ 	.short	0x00ff


	//----- nvinfo : EIATTR_MERCURY_ISA_VERSION
	.align		4
        /*0050*/ 	.byte	0x03, 0x5f
        /*0052*/ 	.short	0x0101


	//----- nvinfo : EIATTR_VRC_CTA_INIT_COUNT
	.align		4
        /*0054*/ 	.byte	0x02, 0x4a
	.zero		1
	.zero		1


	//----- nvinfo : EIATTR_EXIT_INSTR_OFFSETS
	.align		4
        /*0058*/ 	.byte	0x04, 0x1c
        /*005a*/ 	.short	(.L_37 - .L_36)


	//   ....[0]....
.L_36:
        /*005c*/ 	.word	0x00000070


	//   ....[1]....
        /*0060*/ 	.word	0x00000150


	//----- nvinfo : EIATTR_CBANK_PARAM_SIZE
	.align		4
.L_37:
        /*0064*/ 	.byte	0x03, 0x19
        /*0066*/ 	.short	0x001c


	//----- nvinfo : EIATTR_PARAM_CBANK
	.align		4
        /*0068*/ 	.byte	0x04, 0x0a
        /*006a*/ 	.short	(.L_39 - .L_38)
	.align		4
.L_38:
        /*006c*/ 	.word	index@(.nv.constant0._Z11fillVectorsPfS_S_i)
        /*0070*/ 	.short	0x0380
        /*0072*/ 	.short	0x001c


	//----- nvinfo : EIATTR_SW_WAR
	.align		4
.L_39:
        /*0074*/ 	.byte	0x04, 0x36
        /*0076*/ 	.short	(.L_41 - .L_40)
.L_40:
        /*0078*/ 	.word	0x00000008
.L_41:


//--------------------- .nv.callgraph             --------------------------
	.section	.nv.callgraph,"",@"SHT_CUDA_CALLGRAPH"
	.align	4
	.sectionentsize	8
	.align		4
        /*0000*/ 	.word	0x00000000
	.align		4
        /*0004*/ 	.word	0xffffffff
	.align		4
        /*0008*/ 	.word	0x00000000
	.align		4
        /*000c*/ 	.word	0xfffffffe
	.align		4
        /*0010*/ 	.word	0x00000000
	.align		4
        /*0014*/ 	.word	0xfffffffd
	.align		4
        /*0018*/ 	.word	0x00000000
	.align		4
        /*001c*/ 	.word	0xfffffffc


//--------------------- .text._Z11fillVector4Piii --------------------------
	.section	.text._Z11fillVector4Piii,"ax",@progbits
	.align	128
        .global         _Z11fillVector4Piii
        .type           _Z11fillVector4Piii,@function
        .size           _Z11fillVector4Piii,(.L_x_2 - _Z11fillVector4Piii)
        .other          _Z11fillVector4Piii,@"STO_CUDA_ENTRY STV_DEFAULT"
_Z11fillVector4Piii:
.text._Z11fillVector4Piii:
[----:B------:R-:W-:Y:S01]  /*0000*/  LDC R1, c[0x0][0x37c] ;  /* 0x0000df00ff017b82 */ /* 0x000fe20000000800 */
[----:B------:R-:W0:Y:S07]  /*0010*/  S2R R0, SR_TID.X ;  /* 0x0000000000007919 */ /* 0x000e2e0000002100 */
[----:B------:R-:W0:Y:S01]  /*0020*/  S2UR UR4, SR_CTAID.X ;  /* 0x00000000000479c3 */ /* 0x000e220000002500 */
[----:B------:R-:W1:Y:S07]  /*0030*/  LDCU UR5, c[0x0][0x388] ;  /* 0x00007100ff0577ac */ /* 0x000e6e0008000800 */
[----:B------:R-:W0:Y:S02]  /*0040*/  LDC R5, c[0x0][0x360] ;  /* 0x0000d800ff057b82 */ /* 0x000e240000000800 */
[----:B0-----:R-:W-:-:S05]  /*0050*/  IMAD R5, R5, UR4, R0 ;  /* 0x0000000405057c24 */ /* 0x001fca000f8e0200 */
[----:B-1----:R-:W-:-:S13]  /*0060*/  ISETP.GE.AND P0, PT, R5, UR5, PT ;  /* 0x0000000505007c0c */ /* 0x002fda000bf06270 */
[----:B------:R-:W-:Y:S05]  /*0070*/  @P0 EXIT ;  /* 0x000000000000094d */ /* 0x000fea0003800000 */
[----:B------:R-:W0:Y:S01]  /*0080*/  LDC.64 R2, c[0x0][0x380] ;  /* 0x0000e000ff027b82 */ /* 0x000e220000000a00 */
[----:B------:R-:W1:Y:S07]  /*0090*/  LDCU.64 UR4, c[0x0][0x358] ;  /* 0x00006b00ff0477ac */ /* 0x000e6e0008000a00 */
[----:B------:R-:W1:Y:S01]  /*00a0*/  LDC R7, c[0x0][0x38c] ;  /* 0x0000e300ff077b82 */ /* 0x000e620000000800 */
[----:B0-----:R-:W-:-:S05]  /*00b0*/  IMAD.WIDE R2, R5, 0x4, R2 ;  /* 0x0000000405027825 */ /* 0x001fca00078e0202 */
[----:B-1----:R-:W-:Y:S01]  /*00c0*/  STG.E desc[UR4][R2.64], R7 ;  /* 0x0000000702007986 */ /* 0x002fe2000c101904 */
[----:B------:R-:W-:Y:S05]  /*00d0*/  EXIT ;  /* 0x000000000000794d */ /* 0x000fea0003800000 */
.L_x_0:
[----:B------:R-:W-:-:S00]  /*00e0*/  BRA `(.L_x_0) ;  /* 0xfffffffc00fc7947 */ /* 0x000fc0000383ffff */
[----:B------:R-:W-:-:S00]  /*00f0*/  NOP ;  /* 0x0000000000007918 */ /* 0x000fc00000000000 */
        /* <DEDUP_REMOVED lines=8> */
.L_x_2:


//--------------------- .text._Z11fillVectorsPfS_S_i --------------------------
	.section	.text._Z11fillVectorsPfS_S_i,"ax",@progbits
	.align	128
        .global         _Z11fillVectorsPfS_S_i
        .type           _Z11fillVectorsPfS_S_i,@function
        .size           _Z11fillVectorsPfS_S_i,(.L_x_3 - _Z11fillVectorsPfS_S_i)
        .other          _Z11fillVectorsPfS_S_i,@"STO_CUDA_ENTRY STV_DEFAULT"
_Z11fillVectorsPfS_S_i:
.text._Z11fillVectorsPfS_S_i:
        /* <DEDUP_REMOVED lines=9> */
[----:B------:R-:W1:Y:S01]  /*0090*/  LDCU.64 UR4, c[0x0][0x358] ;  /* 0x00006b00ff0477ac */ /* 0x000e620008000a00 */
[----:B------:R-:W-:-:S05]  /*00a0*/  I2FP.F32.S32 R11, R9 ;  /* 0x00000009000b7245 */ /* 0x000fca0000201400 */
[----:B------:R-:W-:Y:S01]  /*00b0*/  FMUL R13, R11, 3 ;  /* 0x404000000b0d7820 */ /* 0x000fe20000400000 */
[----:B------:R-:W2:Y:S08]  /*00c0*/  LDC.64 R4, c[0x0][0x388] ;  /* 0x0000e200ff047b82 */ /* 0x000eb00000000a00 */
[----:B------:R-:W3:Y:S01]  /*00d0*/  LDC.64 R6, c[0x0][0x390] ;  /* 0x0000e400ff067b82 */ /* 0x000ee20000000a00 */
[----:B0-----:R-:W-:-:S05]  /*00e0*/  IMAD.WIDE R2, R9, 0x4, R2 ;  /* 0x0000000409027825 */ /* 0x001fca00078e0202 */
[----:B-1----:R-:W-:Y:S01]  /*00f0*/  STG.E desc[UR4][R2.64], R11 ;  /* 0x0000000b02007986 */ /* 0x002fe2000c101904 */
[----:B--2---:R-:W-:-:S04]  /*0100*/  IMAD.WIDE R4, R9, 0x4, R4 ;  /* 0x0000000409047825 */ /* 0x004fc800078e0204 */
[----:B---3--:R-:W-:-:S04]  /*0110*/  IMAD.WIDE R6, R9, 0x4, R6 ;  /* 0x0000000409067825 */ /* 0x008fc800078e0206 */
[----:B------:R-:W-:-:S05]  /*0120*/  FADD R9, R11, R11 ;  /* 0x0000000b0b097221 */ /* 0x000fca0000000000 */
[----:B------:R-:W-:Y:S04]  /*0130*/  STG.E desc[UR4][R4.64], R9 ;  /* 0x0000000904007986 */ /* 0x000fe8000c101904 */
[----:B------:R-:W-:Y:S01]  /*0140*/  STG.E desc[UR4][R6.64], R13 ;  /* 0x0000000d06007986 */ /* 0x000fe2000c101904 */
[----:B------:R-:W-:Y:S05]  /*0150*/  EXIT ;  /* 0x000000000000794d */ /* 0x000fea0003800000 */
.L_x_1:
        /* <DEDUP_REMOVED lines=10> */
.L_x_3:


//--------------------- .nv.shared.reserved.0     --------------------------
	.section	.nv.shared.reserved.0,"aw",@nobits
	.weak		__nv_reservedSMEM_offset_0_alias
	.size		__nv_reservedSMEM_offset_0_alias, 0, 64
	.other		__nv_reservedSMEM_offset_0_alias,@"STO_CUDA_RESERVED_SHARED STV_DEFAULT"
__nv_reservedSMEM_offset_0_alias:
	.zero		0
	.zero		64


//--------------------- .nv.constant0._Z11fillVector4Piii --------------------------
	.section	.nv.constant0._Z11fillVector4Piii,"a",@progbits
	.sectionflags	@""
	.align	4
.nv.constant0._Z11fillVector4Piii:
	.zero		912


//--------------------- .nv.constant0._Z11fillVectorsPfS_S_i --------------------------
	.section	.nv.constant0._Z11fillVectorsPfS_S_i,"a",@progbits
	.sectionflags	@""
	.align	4
.nv.constant0._Z11fillVectorsPfS_S_i:
	.zero		924


//--------------------- SYMBOLS --------------------------

	.type		.nv.reservedSmem.offset0,@object
	.size		.nv.reservedSmem.offset0,0x4
